//
// Generated by NVIDIA NVVM Compiler
//
// Compiler Build ID: CL-36424714
// Cuda compilation tools, release 13.0, V13.0.88
// Based on NVVM 20.0.0
//

.version 9.0
.target sm_100
.address_size 64

	// .globl	_Z6kernelv
.extern .func  (.param .b32 func_retval0) vprintf
(
	.param .b64 vprintf_param_0,
	.param .b64 vprintf_param_1
)
;
.global .align 1 .b8 $str[24] = {83, 116, 97, 99, 107, 32, 98, 97, 115, 101, 32, 97, 100, 100, 114, 101, 115, 115, 58, 9, 37, 112, 10};
.global .align 1 .b8 $str$1[26] = {76, 105, 98, 99, 117, 100, 97, 32, 98, 97, 115, 101, 32, 97, 100, 100, 114, 101, 115, 115, 58, 9, 37, 112, 10};
.global .align 1 .b8 $str$2[27] = {82, 101, 116, 97, 100, 100, 114, 32, 116, 111, 32, 98, 101, 32, 115, 99, 97, 110, 110, 101, 100, 58, 9, 37, 112, 10};
.global .align 1 .b8 $str$3[22] = {70, 111, 117, 110, 100, 32, 114, 101, 116, 97, 100, 100, 114, 32, 97, 116, 58, 9, 37, 112, 10};
.global .align 1 .b8 $str$4[53] = {79, 118, 101, 114, 119, 114, 105, 116, 101, 32, 116, 104, 101, 32, 114, 101, 116, 117, 114, 110, 32, 97, 100, 100, 114, 101, 115, 115, 32, 119, 105, 116, 104, 32, 101, 120, 105, 116, 40, 41, 32, 102, 117, 110, 99, 116, 105, 111, 110, 46, 32, 10};

.visible .entry _Z6kernelv()
{


	ret;

}
	// .globl	_Z13attack_kernelPm
.visible .entry _Z13attack_kernelPm(
	.param .u64 .ptr .align 1 _Z13attack_kernelPm_param_0
)
{
	.local .align 8 .b8 	__local_depot1[8];
	.reg .b64 	%SP;
	.reg .b64 	%SPL;
	.reg .pred 	%p<32>;
	.reg .b16 	%rs<23>;
	.reg .b32 	%r<34>;
	.reg .b64 	%rd<64>;

	mov.u64 	%SPL, __local_depot1;
	cvta.local.u64 	%SP, %SPL;
	ld.param.u64 	%rd27, [_Z13attack_kernelPm_param_0];
	cvta.to.global.u64 	%rd1, %rd27;
	add.u64 	%rd28, %SP, 0;
	add.u64 	%rd2, %SPL, 0;
	mov.b64 	%rd56, 0;
	mov.b16 	%rs20, 0;
	mov.u16 	%rs21, %rs20;
	mov.u16 	%rs22, %rs20;
$L__BB1_1:
	and.b16  	%rs9, %rs20, 255;
	setp.eq.s16 	%p5, %rs9, 0;
	shl.b64 	%rd29, %rd56, 3;
	sub.s64 	%rd4, %rd1, %rd29;
	ld.global.u64 	%rd30, [%rd4];
	setp.ne.s64 	%p6, %rd30, 8589934592;
	or.pred  	%p7, %p5, %p6;
	@%p7 bra 	$L__BB1_23;
	mov.b64 	%rd57, 0;
$L__BB1_3:
	add.s64 	%rd8, %rd57, 1;
	shl.b64 	%rd32, %rd57, 3;
	add.s64 	%rd9, %rd4, %rd32;
	ld.global.u64 	%rd33, [%rd9+8];
	setp.ne.s64 	%p13, %rd33, -10485760;
	mov.u64 	%rd57, %rd8;
	@%p13 bra 	$L__BB1_3;
	ld.global.u64 	%rd35, [%rd9+-16];
	st.local.u64 	[%rd2], %rd35;
	mov.u64 	%rd36, $str;
	cvta.global.u64 	%rd37, %rd36;
	{ // callseq 0, 0
	.param .b64 param0;
	st.param.b64 	[param0], %rd37;
	.param .b64 param1;
	st.param.b64 	[param1], %rd28;
	.param .b32 retval0;
	call.uni (retval0), 
	vprintf, 
	(
	param0, 
	param1
	);
	ld.param.b32 	%r5, [retval0];
	} // callseq 0
	mov.b64 	%rd58, 0;
	mov.b32 	%r33, 0;
$L__BB1_5:
	sub.s64 	%rd11, %rd1, %rd58;
	ld.global.u8 	%rs13, [%rd11];
	setp.ne.s16 	%p14, %rs13, 108;
	@%p14 bra 	$L__BB1_28;
	ld.global.u8 	%rs14, [%rd11+1];
	setp.ne.s16 	%p15, %rs14, 105;
	@%p15 bra 	$L__BB1_28;
	ld.global.u8 	%rs15, [%rd11+2];
	setp.ne.s16 	%p16, %rs15, 98;
	@%p16 bra 	$L__BB1_28;
	ld.global.u8 	%rs16, [%rd11+3];
	setp.ne.s16 	%p17, %rs16, 99;
	@%p17 bra 	$L__BB1_28;
	ld.global.u8 	%rs17, [%rd11+4];
	setp.ne.s16 	%p18, %rs17, 117;
	@%p18 bra 	$L__BB1_28;
	ld.global.u8 	%rs18, [%rd11+5];
	setp.ne.s16 	%p19, %rs18, 100;
	@%p19 bra 	$L__BB1_28;
	ld.global.u8 	%rs19, [%rd11+6];
	setp.ne.s16 	%p20, %rs19, 97;
	@%p20 bra 	$L__BB1_28;
	setp.eq.s32 	%p21, %r33, 0;
	mov.b32 	%r33, 1;
	@%p21 bra 	$L__BB1_28;
	ld.global.u64 	%rd12, [%rd11+152];
	ld.u64 	%rd39, [%rd12];
	st.local.u64 	[%rd2], %rd39;
	mov.u64 	%rd40, $str$1;
	cvta.global.u64 	%rd41, %rd40;
	{ // callseq 1, 0
	.param .b64 param0;
	st.param.b64 	[param0], %rd41;
	.param .b64 param1;
	st.param.b64 	[param1], %rd28;
	.param .b32 retval0;
	call.uni (retval0), 
	vprintf, 
	(
	param0, 
	param1
	);
	ld.param.b32 	%r8, [retval0];
	} // callseq 1
	ld.u64 	%rd43, [%rd12];
	add.s64 	%rd63, %rd43, 2488065;
	st.local.u64 	[%rd2], %rd63;
	mov.u64 	%rd44, $str$2;
	cvta.global.u64 	%rd45, %rd44;
	{ // callseq 2, 0
	.param .b64 param0;
	st.param.b64 	[param0], %rd45;
	.param .b64 param1;
	st.param.b64 	[param1], %rd28;
	.param .b32 retval0;
	call.uni (retval0), 
	vprintf, 
	(
	param0, 
	param1
	);
	ld.param.b32 	%r10, [retval0];
	} // callseq 2
	ld.global.u64 	%rd46, [%rd9+-16];
	add.s64 	%rd60, %rd46, -8;
	ld.global.u64 	%rd62, [%rd9+-24];
	setp.le.u64 	%p22, %rd60, %rd62;
	@%p22 bra 	$L__BB1_22;
$L__BB1_14:
	ld.s8 	%r12, [%rd60];
	shr.u64 	%rd47, %rd63, 16;
	cvt.u32.u64 	%r13, %rd47;
	shr.s32 	%r14, %r13, 24;
	setp.ne.s32 	%p23, %r14, %r12;
	@%p23 bra 	$L__BB1_21;
	ld.s8 	%r15, [%rd60+-1];
	shr.u64 	%rd48, %rd63, 8;
	cvt.u32.u64 	%r16, %rd48;
	shr.s32 	%r17, %r16, 24;
	setp.ne.s32 	%p24, %r17, %r15;
	@%p24 bra 	$L__BB1_21;
	ld.s8 	%r18, [%rd60+-2];
	cvt.u32.u64 	%r3, %rd63;
	shr.s32 	%r19, %r3, 24;
	setp.ne.s32 	%p25, %r19, %r18;
	@%p25 bra 	$L__BB1_21;
	ld.s8 	%r20, [%rd60+-3];
	shl.b32 	%r21, %r3, 8;
	shr.s32 	%r22, %r21, 24;
	setp.ne.s32 	%p26, %r22, %r20;
	@%p26 bra 	$L__BB1_21;
	ld.s8 	%r23, [%rd60+-4];
	shl.b32 	%r24, %r3, 16;
	shr.s32 	%r25, %r24, 24;
	setp.ne.s32 	%p27, %r25, %r23;
	@%p27 bra 	$L__BB1_21;
	ld.s8 	%r26, [%rd60+-5];
	cvt.s32.s8 	%r27, %r3;
	setp.ne.s32 	%p28, %r27, %r26;
	@%p28 bra 	$L__BB1_21;
	st.local.u64 	[%rd2], %rd60;
	mov.u64 	%rd49, $str$3;
	cvta.global.u64 	%rd50, %rd49;
	{ // callseq 3, 0
	.param .b64 param0;
	st.param.b64 	[param0], %rd50;
	.param .b64 param1;
	st.param.b64 	[param1], %rd28;
	.param .b32 retval0;
	call.uni (retval0), 
	vprintf, 
	(
	param0, 
	param1
	);
	ld.param.b32 	%r28, [retval0];
	} // callseq 3
	ld.global.u64 	%rd62, [%rd9+-24];
	mov.u64 	%rd63, %rd60;
$L__BB1_21:
	add.s64 	%rd60, %rd60, -1;
	setp.gt.u64 	%p29, %rd60, %rd62;
	@%p29 bra 	$L__BB1_14;
$L__BB1_22:
	mov.u64 	%rd52, $str$4;
	cvta.global.u64 	%rd53, %rd52;
	{ // callseq 4, 0
	.param .b64 param0;
	st.param.b64 	[param0], %rd53;
	.param .b64 param1;
	st.param.b64 	[param1], 0;
	.param .b32 retval0;
	call.uni (retval0), 
	vprintf, 
	(
	param0, 
	param1
	);
	ld.param.b32 	%r30, [retval0];
	} // callseq 4
	ld.u64 	%rd54, [%rd12];
	ld.u64 	%rd55, [%rd54+70698448];
	st.u64 	[%rd63], %rd55;
	ret;
$L__BB1_23:
	and.b16  	%rs10, %rs21, 255;
	setp.eq.s16 	%p9, %rs10, 0;
	mov.pred 	%p30, 0;
	@%p9 bra 	$L__BB1_25;
	setp.eq.s64 	%p30, %rd30, 12886999040;
$L__BB1_25:
	selp.b16 	%rs20, 1, %rs20, %p30;
	selp.b16 	%rs5, %rs21, 0, %p30;
	and.b16  	%rs11, %rs22, 255;
	setp.eq.s16 	%p11, %rs11, 0;
	mov.pred 	%p31, 0;
	@%p11 bra 	$L__BB1_27;
	setp.eq.s64 	%p31, %rd30, 1099511627776;
$L__BB1_27:
	selp.b16 	%rs21, 1, %rs5, %p31;
	selp.b16 	%rs12, %rs22, 0, %p31;
	setp.eq.s64 	%p12, %rd30, 1099578736640;
	selp.b16 	%rs22, 1, %rs12, %p12;
	add.s64 	%rd56, %rd56, 1;
	bra.uni 	$L__BB1_1;
$L__BB1_28:
	add.s64 	%rd58, %rd58, 1;
	bra.uni 	$L__BB1_5;

}


// ===== COMPILED SASS (sm_100) =====

	.target	sm_100

	.elftype	@"ET_EXEC"


//--------------------- .note.nv.tkinfo           --------------------------
	.section	.note.nv.tkinfo,"",@"SHT_NOTE"
	.sectionflags	@"SHF_NOTE_NV_TKINFO"
	.tkinfo
        /*0018*/ 	.word	0x00000002
        /*0030*/ 	.string	""
        /*0030*/ 	.string	"ptxas"
        /*0030*/ 	.string	"Cuda compilation tools, release 13.0, V13.0.88"
        /*0030*/ 	.string	"Build cuda_13.0.r13.0/compiler.36424714_0"
        /*0030*/ 	.string	"-arch sm_100 -m 64 "



//--------------------- .note.nv.cuinfo           --------------------------
	.section	.note.nv.cuinfo,"",@"SHT_NOTE"
	.sectionflags	@"SHF_NOTE_NV_CUINFO"
        /*0018*/ 	.short	0x0002
        /*001a*/ 	.short	0x0064
        /*001c*/ 	.short	0x0082
	.zero		2


//--------------------- .nv.info                  --------------------------
	.section	.nv.info,"",@"SHT_CUDA_INFO"
	.align	4


	//----- nvinfo : EIATTR_REGCOUNT
	.align		4
        /*0000*/ 	.byte	0x04, 0x2f
        /*0002*/ 	.short	(.L_6 - .L_5)
	.align		4
.L_5:
        /*0004*/ 	.word	index@(_Z6kernelv)
        /*0008*/ 	.word	0x00000004


	//----- nvinfo : EIATTR_FRAME_SIZE
	.align		4
.L_6:
        /*000c*/ 	.byte	0x04, 0x11
        /*000e*/ 	.short	(.L_8 - .L_7)
	.align		4
.L_7:
        /*0010*/ 	.word	index@(_Z6kernelv)
        /*0014*/ 	.word	0x00000000


	//----- nvinfo : EIATTR_REGCOUNT
	.align		4
.L_8:
        /*0018*/ 	.byte	0x04, 0x2f
        /*001a*/ 	.short	(.L_10 - .L_9)
	.align		4
.L_9:
        /*001c*/ 	.word	index@(_Z13attack_kernelPm)
        /*0020*/ 	.word	0x0000001e


	//----- nvinfo : EIATTR_FRAME_SIZE
	.align		4
.L_10:
        /*0024*/ 	.byte	0x04, 0x11
        /*0026*/ 	.short	(.L_12 - .L_11)
	.align		4
.L_11:
        /*0028*/ 	.word	index@(_Z13attack_kernelPm)
        /*002c*/ 	.word	0x00000008


	//----- nvinfo : EIATTR_MIN_STACK_SIZE
	.align		4
.L_12:
        /*0030*/ 	.byte	0x04, 0x12
        /*0032*/ 	.short	(.L_14 - .L_13)
	.align		4
.L_13:
        /*0034*/ 	.word	index@(_Z13attack_kernelPm)
        /*0038*/ 	.word	0x00000008


	//----- nvinfo : EIATTR_MIN_STACK_SIZE
	.align		4
.L_14:
        /*003c*/ 	.byte	0x04, 0x12
        /*003e*/ 	.short	(.L_16 - .L_15)
	.align		4
.L_15:
        /*0040*/ 	.word	index@(_Z6kernelv)
        /*0044*/ 	.word	0x00000000
.L_16:


//--------------------- .nv.compat                --------------------------
	.section	.nv.compat,"",@"SHT_CUDA_COMPAT_INFO"
	.align	4
        /*0000*/ 	.byte	0x02, 0x09, 0x00, 0x00, 0x02, 0x02, 0x01, 0x00, 0x02, 0x05, 0x05, 0x00, 0x03, 0x07, 0x01, 0x01
        /*0010*/ 	.byte	0x02, 0x03, 0x00, 0x00, 0x02, 0x06, 0x01, 0x00, 0x04, 0x0b, 0x08, 0x00, 0x09, 0x00, 0x00, 0x00
        /*0020*/ 	.byte	0x00, 0x00, 0x00, 0x00


//--------------------- .nv.info._Z13attack_kernelPm --------------------------
	.section	.nv.info._Z13attack_kernelPm,"",@"SHT_CUDA_INFO"
	.sectionflags	@""
	.align	4


	//----- nvinfo : EIATTR_CUDA_API_VERSION
	.align		4
        /*0000*/ 	.byte	0x04, 0x37
        /*0002*/ 	.short	(.L_18 - .L_17)
.L_17:
        /*0004*/ 	.word	0x00000082


	//----- nvinfo : EIATTR_KPARAM_INFO
	.align		4
.L_18:
        /*0008*/ 	.byte	0x04, 0x17
        /*000a*/ 	.short	(.L_20 - .L_19)
.L_19:
        /*000c*/ 	.word	0x00000000
        /*0010*/ 	.short	0x0000
        /*0012*/ 	.short	0x0000
        /*0014*/ 	.byte	0x00, 0xf5, 0x21, 0x00


	//----- nvinfo : EIATTR_SPARSE_MMA_MASK
	.align		4
.L_20:
        /*0018*/ 	.byte	0x03, 0x50
        /*001a*/ 	.short	0x0000


	//----- nvinfo : EIATTR_MAXREG_COUNT
	.align		4
        /*001c*/ 	.byte	0x03, 0x1b
        /*001e*/ 	.short	0x00ff


	//----- nvinfo : EIATTR_EXTERNS
	.align		4
        /*0020*/ 	.byte	0x04, 0x0f
        /*0022*/ 	.short	(.L_22 - .L_21)


	//   ....[0]....
	.align		4
.L_21:
        /*0024*/ 	.word	index@(vprintf)


	//----- nvinfo : EIATTR_MERCURY_ISA_VERSION
	.align		4
.L_22:
        /*0028*/ 	.byte	0x03, 0x5f
        /*002a*/ 	.short	0x0101


	//----- nvinfo : EIATTR_VRC_CTA_INIT_COUNT
	.align		4
        /*002c*/ 	.byte	0x02, 0x4a
	.zero		1
	.zero		1


	//----- nvinfo : EIATTR_SYSCALL_OFFSETS
	.align		4
        /*0030*/ 	.byte	0x04, 0x46
        /*0032*/ 	.short	(.L_24 - .L_23)


	//   ....[0]....
.L_23:
        /*0034*/ 	.word	0x00000430


	//   ....[1]....
        /*0038*/ 	.word	0x00000730


	//   ....[2]....
        /*003c*/ 	.word	0x00000800


	//   ....[3]....
        /*0040*/ 	.word	0x00000b10


	//   ....[4]....
        /*0044*/ 	.word	0x00000c50


	//----- nvinfo : EIATTR_EXIT_INSTR_OFFSETS
	.align		4
.L_24:
        /*0048*/ 	.byte	0x04, 0x1c
        /*004a*/ 	.short	(.L_26 - .L_25)


	//   ....[0]....
.L_25:
        /*004c*/ 	.word	0x00000cb0


	//----- nvinfo : EIATTR_CRS_STACK_SIZE
	.align		4
.L_26:
        /*0050*/ 	.byte	0x04, 0x1e
        /*0052*/ 	.short	(.L_28 - .L_27)
.L_27:
        /*0054*/ 	.word	0x00000000


	//----- nvinfo : EIATTR_CBANK_PARAM_SIZE
	.align		4
.L_28:
        /*0058*/ 	.byte	0x03, 0x19
        /*005a*/ 	.short	0x0008


	//----- nvinfo : EIATTR_PARAM_CBANK
	.align		4
        /*005c*/ 	.byte	0x04, 0x0a
        /*005e*/ 	.short	(.L_30 - .L_29)
	.align		4
.L_29:
        /*0060*/ 	.word	index@(.nv.constant0._Z13attack_kernelPm)
        /*0064*/ 	.short	0x0380
        /*0066*/ 	.short	0x0008


	//----- nvinfo : EIATTR_SW_WAR
	.align		4
.L_30:
        /*0068*/ 	.byte	0x04, 0x36
        /*006a*/ 	.short	(.L_32 - .L_31)
.L_31:
        /*006c*/ 	.word	0x00000008
.L_32:


//--------------------- .nv.info._Z6kernelv       --------------------------
	.section	.nv.info._Z6kernelv,"",@"SHT_CUDA_INFO"
	.sectionflags	@""
	.align	4


	//----- nvinfo : EIATTR_CUDA_API_VERSION
	.align		4
        /*0000*/ 	.byte	0x04, 0x37
        /*0002*/ 	.short	(.L_34 - .L_33)
.L_33:
        /*0004*/ 	.word	0x00000082


	//----- nvinfo : EIATTR_SPARSE_MMA_MASK
	.align		4
.L_34:
        /*0008*/ 	.byte	0x03, 0x50
        /*000a*/ 	.short	0x0000


	//----- nvinfo : EIATTR_MAXREG_COUNT
	.align		4
        /*000c*/ 	.byte	0x03, 0x1b
        /*000e*/ 	.short	0x00ff


	//----- nvinfo : EIATTR_MERCURY_ISA_VERSION
	.align		4
        /*0010*/ 	.byte	0x03, 0x5f
        /*0012*/ 	.short	0x0101


	//----- nvinfo : EIATTR_VRC_CTA_INIT_COUNT
	.align		4
        /*0014*/ 	.byte	0x02, 0x4a
	.zero		1
	.zero		1


	//----- nvinfo : EIATTR_EXIT_INSTR_OFFSETS
	.align		4
        /*0018*/ 	.byte	0x04, 0x1c
        /*001a*/ 	.short	(.L_36 - .L_35)


	//   ....[0]....
.L_35:
        /*001c*/ 	.word	0x00000010


	//----- nvinfo : EIATTR_SW_WAR
	.align		4
.L_36:
        /*0020*/ 	.byte	0x04, 0x36
        /*0022*/ 	.short	(.L_38 - .L_37)
.L_37:
        /*0024*/ 	.word	0x00000008
.L_38:


//--------------------- .nv.callgraph             --------------------------
	.section	.nv.callgraph,"",@"SHT_CUDA_CALLGRAPH"
	.align	4
	.sectionentsize	8
	.align		4
        /*0000*/ 	.word	0x00000000
	.align		4
        /*0004*/ 	.word	0xffffffff
	.align		4
        /*0008*/ 	.word	index@(_Z13attack_kernelPm)
	.align		4
        /*000c*/ 	.word	index@(vprintf)
	.align		4
        /*0010*/ 	.word	0x00000000
	.align		4
        /*0014*/ 	.word	0xfffffffe
	.align		4
        /*0018*/ 	.word	0x00000000
	.align		4
        /*001c*/ 	.word	0xfffffffd
	.align		4
        /*0020*/ 	.word	0x00000000
	.align		4
        /*0024*/ 	.word	0xfffffffc


//--------------------- .nv.constant4             --------------------------
	.section	.nv.constant4,"a",@progbits
	.align	8
	.align		8
.nv.constant4:
        /*0000*/ 	.dword	vprintf
	.align		8
        /*0008*/ 	.dword	$str
	.align		8
        /*0010*/ 	.dword	$str$1
	.align		8
        /*0018*/ 	.dword	$str$2
	.align		8
        /*0020*/ 	.dword	$str$3
	.align		8
        /*0028*/ 	.dword	$str$4


//--------------------- .text._Z13attack_kernelPm --------------------------
	.section	.text._Z13attack_kernelPm,"ax",@progbits
	.align	128
        .global         _Z13attack_kernelPm
        .type           _Z13attack_kernelPm,@function
        .size           _Z13attack_kernelPm,(.L_x_18 - _Z13attack_kernelPm)
        .other          _Z13attack_kernelPm,@"STO_CUDA_ENTRY STV_DEFAULT"
_Z13attack_kernelPm:
.text._Z13attack_kernelPm:
[----:B------:R-:W0:Y:S08]  /*0000*/  LDC R1, c[0x0][0x37c] ;  /* 0x0000df00ff017b82 */ /* 0x000e300000000800 */
[----:B------:R-:W1:Y:S01]  /*0010*/  LDC.64 R4, c[0x0][0x380] ;  /* 0x0000e000ff047b82 */ /* 0x000e620000000a00 */
[----:B------:R-:W1:Y:S01]  /*0020*/  LDCU.64 UR36, c[0x0][0x358] ;  /* 0x00006b00ff2477ac */ /* 0x000e620008000a00 */
[----:B0-----:R-:W-:Y:S01]  /*0030*/  VIADD R1, R1, 0xfffffff8 ;  /* 0xfffffff801017836 */ /* 0x001fe20000000000 */
[----:B------:R-:W0:Y:S01]  /*0040*/  LDCU UR4, c[0x0][0x2f8] ;  /* 0x00005f00ff0477ac */ /* 0x000e220008000800 */
[----:B------:R-:W2:Y:S01]  /*0050*/  LDCU UR5, c[0x0][0x2fc] ;  /* 0x00005f80ff0577ac */ /* 0x000ea20008000800 */
[----:B------:R-:W3:Y:S01]  /*0060*/  LDCU.64 UR8, c[0x0][0x380] ;  /* 0x00007000ff0877ac */ /* 0x000ee20008000a00 */
[----:B-1----:R1:W5:Y:S01]  /*0070*/  LDG.E.64 R8, desc[UR36][R4.64] ;  /* 0x0000002404087981 */ /* 0x002362000c1e1b00 */
[----:B0-----:R-:W-:Y:S01]  /*0080*/  IADD3 R24, P0, PT, R1, UR4, RZ ;  /* 0x0000000401187c10 */ /* 0x001fe2000ff1e0ff */
[----:B------:R-:W-:Y:S01]  /*0090*/  UMOV UR4, URZ ;  /* 0x000000ff00047c82 */ /* 0x000fe20008000000 */
[----:B------:R-:W-:-:S02]  /*00a0*/  PRMT R0, RZ, 0x7610, R0 ;  /* 0x00007610ff007816 */ /* 0x000fc40000000000 */
[----:B------:R-:W-:Y:S01]  /*00b0*/  PRMT R3, RZ, 0x7610, R3 ;  /* 0x00007610ff037816 */ /* 0x000fe20000000003 */
[----:B--2---:R-:W-:Y:S01]  /*00c0*/  IMAD.X R2, RZ, RZ, UR5, P0 ;  /* 0x00000005ff027e24 */ /* 0x004fe200080e06ff */
[----:B------:R-:W-:Y:S01]  /*00d0*/  PRMT R6, RZ, 0x7610, R6 ;  /* 0x00007610ff067816 */ /* 0x000fe20000000006 */
[----:B-1-3--:R-:W-:-:S06]  /*00e0*/  UMOV UR5, URZ ;  /* 0x000000ff00057c82 */ /* 0x00afcc0008000000 */
.L_x_0:
[----:B------:R-:W-:Y:S01]  /*00f0*/  UIADD3 UR4, UP0, UPT, UR4, 0x1, URZ ;  /* 0x0000000104047890 */ /* 0x000fe2000ff1e0ff */
[----:B------:R-:W-:Y:S02]  /*0100*/  LOP3.LUT P4, RZ, R3, 0xff, RZ, 0xc0, !PT ;  /* 0x000000ff03ff7812 */ /* 0x000fe4000788c0ff */
[----:B------:R-:W-:Y:S01]  /*0110*/  LOP3.LUT P3, RZ, R6, 0xff, RZ, 0xc0, !PT ;  /* 0x000000ff06ff7812 */ /* 0x000fe2000786c0ff */
[----:B------:R-:W-:Y:S01]  /*0120*/  UIADD3.X UR5, UPT, UPT, URZ, UR5, URZ, UP0, !UPT ;  /* 0x00000005ff057290 */ /* 0x000fe200087fe4ff */
[----:B-----5:R-:W-:Y:S01]  /*0130*/  ISETP.NE.U32.AND P0, PT, R8, 0x4000000, PT ;  /* 0x040000000800780c */ /* 0x020fe20003f05070 */
[----:B------:R-:W-:Y:S02]  /*0140*/  ULEA UR10, UP0, -UR4, UR8, 0x3 ;  /* 0x00000008040a7291 */ /* 0x000fe4000f8019ff */
[----:B------:R-:W-:Y:S01]  /*0150*/  USHF.L.U64.HI UR6, UR4, 0x3, UR5 ;  /* 0x0000000304067899 */ /* 0x000fe20008010205 */
[----:B------:R-:W-:-:S03]  /*0160*/  ISETP.NE.AND.EX P0, PT, R9, 0x100, PT, P0 ;  /* 0x000001000900780c */ /* 0x000fc60003f05300 */
[----:B------:R-:W-:Y:S01]  /*0170*/  UIADD3.X UR6, UPT, UPT, ~UR6, UR9, URZ, UP0, !UPT ;  /* 0x0000000906067290 */ /* 0x000fe200087fe5ff */
[----:B------:R-:W-:Y:S01]  /*0180*/  IMAD.U32 R4, RZ, RZ, UR10 ;  /* 0x0000000aff047e24 */ /* 0x000fe2000f8e00ff */
[C---:B------:R-:W-:Y:S02]  /*0190*/  @P4 ISETP.NE.U32.AND P1, PT, R8.reuse, 0x200000, PT ;  /* 0x002000000800480c */ /* 0x040fe40003f25070 */
[----:B------:R-:W-:Y:S02]  /*01a0*/  @P3 ISETP.NE.U32.AND P2, PT, R8, RZ, PT ;  /* 0x000000ff0800320c */ /* 0x000fe40003f45070 */
[----:B------:R-:W-:Y:S01]  /*01b0*/  IMAD.U32 R5, RZ, RZ, UR6 ;  /* 0x00000006ff057e24 */ /* 0x000fe2000f8e00ff */
[C---:B------:R-:W-:Y:S02]  /*01c0*/  @P4 ISETP.NE.AND.EX P1, PT, R9.reuse, 0x3, PT, P1 ;  /* 0x000000030900480c */ /* 0x040fe40003f25310 */
[----:B------:R-:W-:Y:S02]  /*01d0*/  @P3 ISETP.NE.AND.EX P2, PT, R9, 0x100, PT, P2 ;  /* 0x000001000900380c */ /* 0x000fe40003f45320 */
[----:B------:R-:W2:Y:S01]  /*01e0*/  LDG.E.64 R8, desc[UR36][R4.64] ;  /* 0x0000002404087981 */ /* 0x000ea2000c1e1b00 */
[----:B------:R-:W-:-:S02]  /*01f0*/  PLOP3.LUT P5, PT, PT, PT, PT, 0x8, 0x80 ;  /* 0x000000000080781c */ /* 0x000fc40003fae170 */
[----:B------:R-:W-:Y:S02]  /*0200*/  @P4 PLOP3.LUT P5, PT, P1, PT, PT, 0x8, 0x80 ;  /* 0x000000000080481c */ /* 0x000fe40000fae170 */
[----:B------:R-:W-:Y:S02]  /*0210*/  PLOP3.LUT P4, PT, PT, PT, PT, 0x8, 0x80 ;  /* 0x000000000080781c */ /* 0x000fe40003f8e170 */
[----:B------:R-:W-:Y:S02]  /*0220*/  SEL R0, R0, 0x1, !P5 ;  /* 0x0000000100007807 */ /* 0x000fe40006800000 */
[----:B------:R-:W-:Y:S02]  /*0230*/  @P3 PLOP3.LUT P4, PT, P2, PT, PT, 0x8, 0x80 ;  /* 0x000000000080381c */ /* 0x000fe4000178e170 */
[----:B------:R-:W-:Y:S02]  /*0240*/  LOP3.LUT P1, RZ, R0, 0xff, RZ, 0xc0, !PT ;  /* 0x000000ff00ff7812 */ /* 0x000fe4000782c0ff */
[----:B------:R-:W-:-:S02]  /*0250*/  SEL R3, R3, RZ, P5 ;  /* 0x000000ff03037207 */ /* 0x000fc40002800000 */
[----:B------:R-:W-:Y:S02]  /*0260*/  SEL R6, R6, RZ, P4 ;  /* 0x000000ff06067207 */ /* 0x000fe40002000000 */
[----:B------:R-:W-:Y:S02]  /*0270*/  SEL R3, R3, 0x1, !P4 ;  /* 0x0000000103037807 */ /* 0x000fe40006000000 */
[----:B------:R-:W-:Y:S02]  /*0280*/  SEL R6, R6, 0x1, P0 ;  /* 0x0000000106067807 */ /* 0x000fe40000000000 */
[----:B--2---:R-:W-:-:S04]  /*0290*/  ISETP.NE.U32.AND P2, PT, R8, RZ, PT ;  /* 0x000000ff0800720c */ /* 0x004fc80003f45070 */
[----:B------:R-:W-:-:S13]  /*02a0*/  ISETP.NE.OR.EX P1, PT, R9, 0x2, !P1, P2 ;  /* 0x000000020900780c */ /* 0x000fda0004f25720 */
[----:B------:R-:W-:Y:S05]  /*02b0*/  @P1 BRA `(.L_x_0) ;  /* 0xfffffffc008c1947 */ /* 0x000fea000383ffff */
[----:B------:R-:W-:Y:S01]  /*02c0*/  UMOV UR4, URZ ;  /* 0x000000ff00047c82 */ /* 0x000fe20008000000 */
[----:B------:R-:W-:-:S05]  /*02d0*/  UMOV UR5, URZ ;  /* 0x000000ff00057c82 */ /* 0x000fca0008000000 */
.L_x_1:
[----:B------:R-:W-:-:S04]  /*02e0*/  ULEA UR7, UP0, UR4, UR10, 0x3 ;  /* 0x0000000a04077291 */ /* 0x000fc8000f8018ff */
[----:B------:R-:W-:Y:S02]  /*02f0*/  ULEA.HI.X UR8, UR4, UR6, UR5, 0x3, UP0 ;  /* 0x0000000604087291 */ /* 0x000fe400080f1c05 */
[----:B------:R-:W-:-:S04]  /*0300*/  IMAD.U32 R18, RZ, RZ, UR7 ;  /* 0x00000007ff127e24 */ /* 0x000fc8000f8e00ff */
[----:B------:R-:W-:-:S05]  /*0310*/  IMAD.U32 R19, RZ, RZ, UR8 ;  /* 0x00000008ff137e24 */ /* 0x000fca000f8e00ff */
[----:B------:R-:W2:Y:S01]  /*0320*/  LDG.E.64 R4, desc[UR36][R18.64+0x8] ;  /* 0x0000082412047981 */ /* 0x000ea2000c1e1b00 */
[----:B------:R-:W-:-:S04]  /*0330*/  UIADD3 UR4, UP0, UPT, UR4, 0x1, URZ ;  /* 0x0000000104047890 */ /* 0x000fc8000ff1e0ff */
[----:B------:R-:W-:Y:S01]  /*0340*/  UIADD3.X UR5, UPT, UPT, URZ, UR5, URZ, UP0, !UPT ;  /* 0x00000005ff057290 */ /* 0x000fe200087fe4ff */
[----:B--2---:R-:W-:-:S04]  /*0350*/  ISETP.NE.U32.AND P0, PT, R4, -0xa00000, PT ;  /* 0xff6000000400780c */ /* 0x004fc80003f05070 */
[----:B------:R-:W-:-:S13]  /*0360*/  ISETP.NE.AND.EX P0, PT, R5, -0x1, PT, P0 ;  /* 0xffffffff0500780c */ /* 0x000fda0003f05300 */
[----:B------:R-:W-:Y:S05]  /*0370*/  @P0 BRA `(.L_x_1) ;  /* 0xfffffffc00d80947 */ /* 0x000fea000383ffff */
[----:B------:R-:W2:Y:S01]  /*0380*/  LDG.E.64 R8, desc[UR36][R18.64+-0x10] ;  /* 0xfffff02412087981 */ /* 0x000ea2000c1e1b00 */
[----:B------:R-:W-:Y:S01]  /*0390*/  MOV R0, 0x0 ;  /* 0x0000000000007802 */ /* 0x000fe20000000f00 */
[----:B------:R-:W0:Y:S01]  /*03a0*/  LDCU.64 UR4, c[0x4][0x8] ;  /* 0x01000100ff0477ac */ /* 0x000e220008000a00 */
[----:B------:R-:W-:Y:S02]  /*03b0*/  IMAD.MOV.U32 R6, RZ, RZ, R24 ;  /* 0x000000ffff067224 */ /* 0x000fe400078e0018 */
[----:B------:R1:W3:Y:S01]  /*03c0*/  LDC.64 R10, c[0x4][R0] ;  /* 0x01000000000a7b82 */ /* 0x0002e20000000a00 */
[----:B------:R-:W-:Y:S01]  /*03d0*/  IMAD.MOV.U32 R7, RZ, RZ, R2 ;  /* 0x000000ffff077224 */ /* 0x000fe200078e0002 */
[----:B------:R-:W4:Y:S01]  /*03e0*/  LDCU.64 UR38, c[0x0][0x380] ;  /* 0x00007000ff2677ac */ /* 0x000f220008000a00 */
[----:B0-----:R-:W-:Y:S02]  /*03f0*/  IMAD.U32 R4, RZ, RZ, UR4 ;  /* 0x00000004ff047e24 */ /* 0x001fe4000f8e00ff */
[----:B------:R-:W-:Y:S01]  /*0400*/  IMAD.U32 R5, RZ, RZ, UR5 ;  /* 0x00000005ff057e24 */ /* 0x000fe2000f8e00ff */
[----:B--234-:R1:W-:Y:S06]  /*0410*/  STL.64 [R1], R8 ;  /* 0x0000000801007387 */ /* 0x01c3ec0000100a00 */
[----:B------:R-:W-:-:S07]  /*0420*/  LEPC R20, `(.L_x_2) ;  /* 0x000000001014794e */ /* 0x000fce0000000000 */
[----:B-1----:R-:W-:Y:S05]  /*0430*/  CALL.ABS.NOINC R10 ;  /* 0x000000000a007343 */ /* 0x002fea0003c00000 */
.L_x_2:
[----:B------:R-:W-:Y:S01]  /*0440*/  BSSY.RECONVERGENT B0, `(.L_x_3) ;  /* 0x0000023000007945 */ /* 0x000fe20003800200 */
[----:B------:R-:W-:Y:S01]  /*0450*/  CS2R R4, SRZ ;  /* 0x0000000000047805 */ /* 0x000fe2000001ff00 */
[----:B------:R-:W-:-:S07]  /*0460*/  IMAD.MOV.U32 R0, RZ, RZ, RZ ;  /* 0x000000ffff007224 */ /* 0x000fce00078e00ff */
.L_x_7:
[----:B------:R-:W-:-:S04]  /*0470*/  IADD3 R16, P0, PT, -R4, UR38, RZ ;  /* 0x0000002604107c10 */ /* 0x000fc8000ff1e1ff */
[----:B------:R-:W-:-:S05]  /*0480*/  IADD3.X R17, PT, PT, ~R5, UR39, RZ, P0, !PT ;  /* 0x0000002705117c10 */ /* 0x000fca00087fe5ff */
[----:B------:R-:W2:Y:S01]  /*0490*/  LDG.E.U8 R3, desc[UR36][R16.64] ;  /* 0x0000002410037981 */ /* 0x000ea2000c1e1100 */
[----:B------:R-:W-:Y:S01]  /*04a0*/  BSSY.RELIABLE B8, `(.L_x_4) ;  /* 0x0000019000087945 */ /* 0x000fe20003800100 */
[----:B--2---:R-:W-:-:S13]  /*04b0*/  ISETP.NE.AND P0, PT, R3, 0x6c, PT ;  /* 0x0000006c0300780c */ /* 0x004fda0003f05270 */
[----:B------:R-:W-:Y:S05]  /*04c0*/  @P0 BRA `(.L_x_5) ;  /* 0x0000000000580947 */ /* 0x000fea0003800000 */
[----:B------:R-:W2:Y:S02]  /*04d0*/  LDG.E.U8 R3, desc[UR36][R16.64+0x1] ;  /* 0x0000012410037981 */ /* 0x000ea4000c1e1100 */
        /* <DEDUP_REMOVED lines=17> */
[----:B------:R-:W-:-:S13]  /*05f0*/  ISETP.NE.AND P0, PT, R0, RZ, PT ;  /* 0x000000ff0000720c */ /* 0x000fda0003f05270 */
[----:B------:R-:W-:Y:S05]  /*0600*/  @P0 BREAK.RELIABLE B8 ;  /* 0x0000000000080942 */ /* 0x000fea0003800100 */
[----:B------:R-:W-:Y:S05]  /*0610*/  @P0 BRA `(.L_x_6) ;  /* 0x0000000000140947 */ /* 0x000fea0003800000 */
[----:B------:R-:W-:-:S07]  /*0620*/  IMAD.MOV.U32 R0, RZ, RZ, 0x1 ;  /* 0x00000001ff007424 */ /* 0x000fce00078e00ff */
.L_x_5:
[----:B------:R-:W-:Y:S05]  /*0630*/  BSYNC.RELIABLE B8 ;  /* 0x0000000000087941 */ /* 0x000fea0003800100 */
.L_x_4:
[----:B------:R-:W-:-:S05]  /*0640*/  IADD3 R4, P0, PT, R4, 0x1, RZ ;  /* 0x0000000104047810 */ /* 0x000fca0007f1e0ff */
[----:B------:R-:W-:Y:S01]  /*0650*/  IMAD.X R5, RZ, RZ, R5, P0 ;  /* 0x000000ffff057224 */ /* 0x000fe200000e0605 */
[----:B------:R-:W-:Y:S07]  /*0660*/  BRA `(.L_x_7) ;  /* 0xfffffffc00807947 */ /* 0x000fee000383ffff */
.L_x_6:
[----:B------:R-:W-:Y:S05]  /*0670*/  BSYNC.RECONVERGENT B0 ;  /* 0x0000000000007941 */ /* 0x000fea0003800200 */
.L_x_3:
[----:B------:R-:W2:Y:S01]  /*0680*/  LDG.E.64 R16, desc[UR36][R16.64+0x98] ;  /* 0x0000982410107981 */ /* 0x000ea2000c1e1b00 */
[----:B------:R-:W-:Y:S01]  /*0690*/  MOV R22, 0x0 ;  /* 0x0000000000167802 */ /* 0x000fe20000000f00 */
[----:B------:R-:W0:Y:S02]  /*06a0*/  LDCU.64 UR4, c[0x4][0x10] ;  /* 0x01000200ff0477ac */ /* 0x000e240008000a00 */
[----:B--2---:R-:W2:Y:S01]  /*06b0*/  LD.E.64 R8, desc[UR36][R16.64] ;  /* 0x0000002410087980 */ /* 0x004ea2000c101b00 */
[----:B------:R1:W3:Y:S01]  /*06c0*/  LDC.64 R10, c[0x4][R22] ;  /* 0x01000000160a7b82 */ /* 0x0002e20000000a00 */
[----:B0-----:R-:W-:Y:S02]  /*06d0*/  IMAD.U32 R4, RZ, RZ, UR4 ;  /* 0x00000004ff047e24 */ /* 0x001fe4000f8e00ff */
[----:B------:R-:W-:Y:S02]  /*06e0*/  IMAD.U32 R5, RZ, RZ, UR5 ;  /* 0x00000005ff057e24 */ /* 0x000fe4000f8e00ff */
[----:B------:R-:W-:-:S02]  /*06f0*/  IMAD.MOV.U32 R6, RZ, RZ, R24 ;  /* 0x000000ffff067224 */ /* 0x000fc400078e0018 */
[----:B------:R-:W-:Y:S01]  /*0700*/  IMAD.MOV.U32 R7, RZ, RZ, R2 ;  /* 0x000000ffff077224 */ /* 0x000fe200078e0002 */
[----:B--23--:R1:W-:Y:S06]  /*0710*/  STL.64 [R1], R8 ;  /* 0x0000000801007387 */ /* 0x00c3ec0000100a00 */
[----:B------:R-:W-:-:S07]  /*0720*/  LEPC R20, `(.L_x_8) ;  /* 0x000000001014794e */ /* 0x000fce0000000000 */
[----:B-1----:R-:W-:Y:S05]  /*0730*/  CALL.ABS.NOINC R10 ;  /* 0x000000000a007343 */ /* 0x002fea0003c00000 */
.L_x_8:
[----:B------:R-:W2:Y:S01]  /*0740*/  LD.E.64 R4, desc[UR36][R16.64] ;  /* 0x0000002410047980 */ /* 0x000ea2000c101b00 */
[----:B------:R0:W1:Y:S01]  /*0750*/  LDC.64 R8, c[0x4][R22] ;  /* 0x0100000016087b82 */ /* 0x0000620000000a00 */
[----:B------:R-:W3:Y:S01]  /*0760*/  LDCU.64 UR4, c[0x4][0x18] ;  /* 0x01000300ff0477ac */ /* 0x000ee20008000a00 */
[----:B------:R-:W-:Y:S02]  /*0770*/  IMAD.MOV.U32 R6, RZ, RZ, R24 ;  /* 0x000000ffff067224 */ /* 0x000fe400078e0018 */
[----:B------:R-:W-:Y:S01]  /*0780*/  IMAD.MOV.U32 R7, RZ, RZ, R2 ;  /* 0x000000ffff077224 */ /* 0x000fe200078e0002 */
[----:B--2---:R-:W-:Y:S01]  /*0790*/  IADD3 R26, P0, PT, R4, 0x25f701, RZ ;  /* 0x0025f701041a7810 */ /* 0x004fe20007f1e0ff */
[----:B---3--:R-:W-:-:S04]  /*07a0*/  IMAD.U32 R4, RZ, RZ, UR4 ;  /* 0x00000004ff047e24 */ /* 0x008fc8000f8e00ff */
[----:B------:R-:W-:Y:S02]  /*07b0*/  IMAD.X R25, RZ, RZ, R5, P0 ;  /* 0x000000ffff197224 */ /* 0x000fe400000e0605 */
[----:B------:R-:W-:Y:S02]  /*07c0*/  IMAD.U32 R5, RZ, RZ, UR5 ;  /* 0x00000005ff057e24 */ /* 0x000fe4000f8e00ff */
[----:B------:R-:W-:-:S05]  /*07d0*/  IMAD.MOV.U32 R27, RZ, RZ, R25 ;  /* 0x000000ffff1b7224 */ /* 0x000fca00078e0019 */
[----:B-1----:R0:W-:Y:S02]  /*07e0*/  STL.64 [R1], R26 ;  /* 0x0000001a01007387 */ /* 0x0021e40000100a00 */
[----:B------:R-:W-:-:S07]  /*07f0*/  LEPC R20, `(.L_x_9) ;  /* 0x000000001014794e */ /* 0x000fce0000000000 */
[----:B0-----:R-:W-:Y:S05]  /*0800*/  CALL.ABS.NOINC R8 ;  /* 0x0000000008007343 */ /* 0x001fea0003c00000 */
.L_x_9:
[----:B------:R-:W2:Y:S04]  /*0810*/  LDG.E.64 R4, desc[UR36][R18.64+-0x10] ;  /* 0xfffff02412047981 */ /* 0x000ea8000c1e1b00 */
[----:B------:R-:W3:Y:S01]  /*0820*/  LDG.E.64 R6, desc[UR36][R18.64+-0x18] ;  /* 0xffffe82412067981 */ /* 0x000ee2000c1e1b00 */
[----:B--2---:R-:W-:-:S04]  /*0830*/  IADD3 R22, P0, PT, R4, -0x8, RZ ;  /* 0xfffffff804167810 */ /* 0x004fc80007f1e0ff */
[----:B------:R-:W-:Y:S02]  /*0840*/  IADD3.X R23, PT, PT, R5, -0x1, RZ, P0, !PT ;  /* 0xffffffff05177810 */ /* 0x000fe400007fe4ff */
[----:B---3--:R-:W-:-:S04]  /*0850*/  ISETP.GT.U32.AND P0, PT, R22, R6, PT ;  /* 0x000000061600720c */ /* 0x008fc80003f04070 */
[----:B------:R-:W-:-:S13]  /*0860*/  ISETP.GT.U32.AND.EX P0, PT, R23, R7, PT, P0 ;  /* 0x000000071700720c */ /* 0x000fda0003f04100 */
[----:B------:R-:W-:Y:S05]  /*0870*/  @!P0 BRA `(.L_x_10) ;  /* 0x0000000000d08947 */ /* 0x000fea0003800000 */
[----:B------:R-:W-:Y:S01]  /*0880*/  BSSY.RECONVERGENT B7, `(.L_x_10) ;  /* 0x0000033000077945 */ /* 0x000fe20003800200 */
[----:B------:R-:W-:Y:S02]  /*0890*/  IMAD.MOV.U32 R4, RZ, RZ, R6 ;  /* 0x000000ffff047224 */ /* 0x000fe400078e0006 */
[----:B------:R-:W-:-:S07]  /*08a0*/  IMAD.MOV.U32 R5, RZ, RZ, R7 ;  /* 0x000000ffff057224 */ /* 0x000fce00078e0007 */
.L_x_14:
[----:B------:R-:W2:Y:S01]  /*08b0*/  LD.E.S8 R0, desc[UR36][R22.64] ;  /* 0x0000002416007980 */ /* 0x000ea2000c101300 */
[----:B------:R-:W-:Y:S01]  /*08c0*/  SHF.R.U64 R3, R26, 0x10, R25 ;  /* 0x000000101a037819 */ /* 0x000fe20000001219 */
[----:B------:R-:W-:Y:S03]  /*08d0*/  BSSY.RECONVERGENT B6, `(.L_x_11) ;  /* 0x0000028000067945 */ /* 0x000fe60003800200 */
[----:B------:R-:W-:-:S04]  /*08e0*/  SHF.R.S32.HI R3, RZ, 0x18, R3 ;  /* 0x00000018ff037819 */ /* 0x000fc80000011403 */
[----:B--2---:R-:W-:-:S13]  /*08f0*/  ISETP.NE.AND P0, PT, R3, R0, PT ;  /* 0x000000000300720c */ /* 0x004fda0003f05270 */
[----:B0-----:R-:W-:Y:S05]  /*0900*/  @P0 BRA `(.L_x_12) ;  /* 0x0000000000900947 */ /* 0x001fea0003800000 */
[----:B------:R-:W2:Y:S01]  /*0910*/  LD.E.S8 R0, desc[UR36][R22.64+-0x1] ;  /* 0xffffff2416007980 */ /* 0x000ea2000c101300 */
[----:B------:R-:W-:-:S04]  /*0920*/  SHF.R.U64 R3, R26, 0x8, R25 ;  /* 0x000000081a037819 */ /* 0x000fc80000001219 */
[----:B------:R-:W-:-:S04]  /*0930*/  SHF.R.S32.HI R3, RZ, 0x18, R3 ;  /* 0x00000018ff037819 */ /* 0x000fc80000011403 */
[----:B--2---:R-:W-:-:S13]  /*0940*/  ISETP.NE.AND P0, PT, R3, R0, PT ;  /* 0x000000000300720c */ /* 0x004fda0003f05270 */
[----:B------:R-:W-:Y:S05]  /*0950*/  @P0 BRA `(.L_x_12) ;  /* 0x00000000007c0947 */ /* 0x000fea0003800000 */
[----:B------:R-:W2:Y:S01]  /*0960*/  LD.E.S8 R0, desc[UR36][R22.64+-0x2] ;  /* 0xfffffe2416007980 */ /* 0x000ea2000c101300 */
[----:B------:R-:W-:-:S04]  /*0970*/  SHF.R.S32.HI R3, RZ, 0x18, R26 ;  /* 0x00000018ff037819 */ /* 0x000fc8000001141a */
[----:B--2---:R-:W-:-:S13]  /*0980*/  ISETP.NE.AND P0, PT, R3, R0, PT ;  /* 0x000000000300720c */ /* 0x004fda0003f05270 */
[----:B------:R-:W-:Y:S05]  /*0990*/  @P0 BRA `(.L_x_12) ;  /* 0x00000000006c0947 */ /* 0x000fea0003800000 */
[----:B------:R-:W2:Y:S01]  /*09a0*/  LD.E.S8 R0, desc[UR36][R22.64+-0x3] ;  /* 0xfffffd2416007980 */ /* 0x000ea2000c101300 */
[----:B------:R-:W-:-:S05]  /*09b0*/  IMAD.SHL.U32 R3, R26, 0x100, RZ ;  /* 0x000001001a037824 */ /* 0x000fca00078e00ff */
[----:B------:R-:W-:-:S04]  /*09c0*/  SHF.R.S32.HI R3, RZ, 0x18, R3 ;  /* 0x00000018ff037819 */ /* 0x000fc80000011403 */
[----:B--2---:R-:W-:-:S13]  /*09d0*/  ISETP.NE.AND P0, PT, R3, R0, PT ;  /* 0x000000000300720c */ /* 0x004fda0003f05270 */
[----:B------:R-:W-:Y:S05]  /*09e0*/  @P0 BRA `(.L_x_12) ;  /* 0x0000000000580947 */ /* 0x000fea0003800000 */
[----:B------:R-:W2:Y:S01]  /*09f0*/  LD.E.S8 R0, desc[UR36][R22.64+-0x4] ;  /* 0xfffffc2416007980 */ /* 0x000ea2000c101300 */
[----:B------:R-:W-:-:S05]  /*0a00*/  IMAD.U32 R3, R26, 0x10000, RZ ;  /* 0x000100001a037824 */ /* 0x000fca00078e00ff */
[----:B------:R-:W-:-:S04]  /*0a10*/  SHF.R.S32.HI R3, RZ, 0x18, R3 ;  /* 0x00000018ff037819 */ /* 0x000fc80000011403 */
[----:B--2---:R-:W-:-:S13]  /*0a20*/  ISETP.NE.AND P0, PT, R3, R0, PT ;  /* 0x000000000300720c */ /* 0x004fda0003f05270 */
[----:B------:R-:W-:Y:S05]  /*0a30*/  @P0 BRA `(.L_x_12) ;  /* 0x0000000000440947 */ /* 0x000fea0003800000 */
[----:B------:R-:W2:Y:S01]  /*0a40*/  LD.E.S8 R0, desc[UR36][R22.64+-0x5] ;  /* 0xfffffb2416007980 */ /* 0x000ea2000c101300 */
[----:B------:R-:W-:-:S04]  /*0a50*/  PRMT R3, R26, 0x8880, RZ ;  /* 0x000088801a037816 */ /* 0x000fc800000000ff */
[----:B--2---:R-:W-:-:S13]  /*0a60*/  ISETP.NE.AND P0, PT, R3, R0, PT ;  /* 0x000000000300720c */ /* 0x004fda0003f05270 */
[----:B------:R-:W-:Y:S05]  /*0a70*/  @P0 BRA `(.L_x_12) ;  /* 0x0000000000340947 */ /* 0x000fea0003800000 */
[----:B------:R-:W-:Y:S01]  /*0a80*/  MOV R0, 0x0 ;  /* 0x0000000000007802 */ /* 0x000fe20000000f00 */
[----:B------:R0:W-:Y:S01]  /*0a90*/  STL.64 [R1], R22 ;  /* 0x0000001601007387 */ /* 0x0001e20000100a00 */
[----:B------:R-:W1:Y:S01]  /*0aa0*/  LDCU.64 UR4, c[0x4][0x20] ;  /* 0x01000400ff0477ac */ /* 0x000e620008000a00 */
[----:B------:R-:W-:Y:S01]  /*0ab0*/  IMAD.MOV.U32 R6, RZ, RZ, R24 ;  /* 0x000000ffff067224 */ /* 0x000fe200078e0018 */
[----:B------:R0:W2:Y:S01]  /*0ac0*/  LDC.64 R8, c[0x4][R0] ;  /* 0x0100000000087b82 */ /* 0x0000a20000000a00 */
[----:B------:R-:W-:Y:S02]  /*0ad0*/  IMAD.MOV.U32 R7, RZ, RZ, R2 ;  /* 0x000000ffff077224 */ /* 0x000fe400078e0002 */
[----:B-1----:R-:W-:Y:S02]  /*0ae0*/  IMAD.U32 R4, RZ, RZ, UR4 ;  /* 0x00000004ff047e24 */ /* 0x002fe4000f8e00ff */
[----:B0-----:R-:W-:-:S07]  /*0af0*/  IMAD.U32 R5, RZ, RZ, UR5 ;  /* 0x00000005ff057e24 */ /* 0x001fce000f8e00ff */
[----:B------:R-:W-:-:S07]  /*0b00*/  LEPC R20, `(.L_x_13) ;  /* 0x000000001014794e */ /* 0x000fce0000000000 */
[----:B--2---:R-:W-:Y:S05]  /*0b10*/  CALL.ABS.NOINC R8 ;  /* 0x0000000008007343 */ /* 0x004fea0003c00000 */
.L_x_13:
[----:B------:R0:W5:Y:S01]  /*0b20*/  LDG.E.64 R4, desc[UR36][R18.64+-0x18] ;  /* 0xffffe82412047981 */ /* 0x000162000c1e1b00 */
[----:B------:R-:W-:Y:S02]  /*0b30*/  IMAD.MOV.U32 R26, RZ, RZ, R22 ;  /* 0x000000ffff1a7224 */ /* 0x000fe400078e0016 */
[----:B------:R-:W-:-:S07]  /*0b40*/  IMAD.MOV.U32 R25, RZ, RZ, R23 ;  /* 0x000000ffff197224 */ /* 0x000fce00078e0017 */
.L_x_12:
[----:B------:R-:W-:Y:S05]  /*0b50*/  BSYNC.RECONVERGENT B6 ;  /* 0x0000000000067941 */ /* 0x000fea0003800200 */
.L_x_11:
[----:B------:R-:W-:-:S04]  /*0b60*/  IADD3 R22, P0, PT, R22, -0x1, RZ ;  /* 0xffffffff16167810 */ /* 0x000fc80007f1e0ff */
[----:B------:R-:W-:Y:S02]  /*0b70*/  IADD3.X R23, PT, PT, R23, -0x1, RZ, P0, !PT ;  /* 0xffffffff17177810 */ /* 0x000fe400007fe4ff */
[----:B-----5:R-:W-:-:S04]  /*0b80*/  ISETP.GT.U32.AND P0, PT, R22, R4, PT ;  /* 0x000000041600720c */ /* 0x020fc80003f04070 */
[----:B------:R-:W-:-:S13]  /*0b90*/  ISETP.GT.U32.AND.EX P0, PT, R23, R5, PT, P0 ;  /* 0x000000051700720c */ /* 0x000fda0003f04100 */
[----:B------:R-:W-:Y:S05]  /*0ba0*/  @P0 BRA `(.L_x_14) ;  /* 0xfffffffc00400947 */ /* 0x000fea000383ffff */
[----:B------:R-:W-:Y:S05]  /*0bb0*/  BSYNC.RECONVERGENT B7 ;  /* 0x0000000000077941 */ /* 0x000fea0003800200 */
.L_x_10:
[----:B------:R-:W-:Y:S01]  /*0bc0*/  MOV R0, 0x0 ;  /* 0x0000000000007802 */ /* 0x000fe20000000f00 */
[----:B------:R-:W1:Y:S01]  /*0bd0*/  LDCU.64 UR4, c[0x4][0x28] ;  /* 0x01000500ff0477ac */ /* 0x000e620008000a00 */
[----:B------:R-:W-:Y:S01]  /*0be0*/  CS2R R6, SRZ ;  /* 0x0000000000067805 */ /* 0x000fe2000001ff00 */
[----:B0-----:R-:W-:Y:S01]  /*0bf0*/  IMAD.MOV.U32 R18, RZ, RZ, R26 ;  /* 0x000000ffff127224 */ /* 0x001fe200078e001a */
[----:B------:R0:W2:Y:S01]  /*0c00*/  LDC.64 R2, c[0x4][R0] ;  /* 0x0100000000027b82 */ /* 0x0000a20000000a00 */
[----:B------:R-:W-:Y:S02]  /*0c10*/  IMAD.MOV.U32 R19, RZ, RZ, R25 ;  /* 0x000000ffff137224 */ /* 0x000fe400078e0019 */
[----:B-1----:R-:W-:Y:S02]  /*0c20*/  IMAD.U32 R4, RZ, RZ, UR4 ;  /* 0x00000004ff047e24 */ /* 0x002fe4000f8e00ff */
[----:B0-----:R-:W-:-:S07]  /*0c30*/  IMAD.U32 R5, RZ, RZ, UR5 ;  /* 0x00000005ff057e24 */ /* 0x001fce000f8e00ff */
[----:B------:R-:W-:-:S07]  /*0c40*/  LEPC R20, `(.L_x_15) ;  /* 0x000000001014794e */ /* 0x000fce0000000000 */
[----:B--2---:R-:W-:Y:S05]  /*0c50*/  CALL.ABS.NOINC R2 ;  /* 0x0000000002007343 */ /* 0x004fea0003c00000 */
.L_x_15:
[----:B------:R-:W2:Y:S02]  /*0c60*/  LD.E.64 R16, desc[UR36][R16.64] ;  /* 0x0000002410107980 */ /* 0x000ea4000c101b00 */
[----:B--2---:R-:W-:-:S05]  /*0c70*/  IADD3 R2, P0, PT, R16, 0x4000000, RZ ;  /* 0x0400000010027810 */ /* 0x004fca0007f1e0ff */
[----:B------:R-:W-:-:S06]  /*0c80*/  IMAD.X R3, RZ, RZ, R17, P0 ;  /* 0x000000ffff037224 */ /* 0x000fcc00000e0611 */
[----:B------:R-:W2:Y:S04]  /*0c90*/  LD.E.64 R2, desc[UR36][R2.64+0x36c5d0] ;  /* 0x36c5d02402027980 */ /* 0x000ea8000c101b00 */
[----:B--2---:R-:W-:Y:S01]  /*0ca0*/  ST.E.64 desc[UR36][R18.64], R2 ;  /* 0x0000000212007985 */ /* 0x004fe2000c101b24 */
[----:B------:R-:W-:Y:S05]  /*0cb0*/  EXIT ;  /* 0x000000000000794d */ /* 0x000fea0003800000 */
.L_x_16:
[----:B------:R-:W-:-:S00]  /*0cc0*/  BRA `(.L_x_16) ;  /* 0xfffffffc00fc7947 */ /* 0x000fc0000383ffff */
[----:B------:R-:W-:-:S00]  /*0cd0*/  NOP ;  /* 0x0000000000007918 */ /* 0x000fc00000000000 */
        /* <DEDUP_REMOVED lines=10> */
.L_x_18:


//--------------------- .text._Z6kernelv          --------------------------
	.section	.text._Z6kernelv,"ax",@progbits
	.align	128
        .global         _Z6kernelv
        .type           _Z6kernelv,@function
        .size           _Z6kernelv,(.L_x_19 - _Z6kernelv)
        .other          _Z6kernelv,@"STO_CUDA_ENTRY STV_DEFAULT"
_Z6kernelv:
.text._Z6kernelv:
[----:B------:R-:W-:Y:S01]  /*0000*/  LDC R1, c[0x0][0x37c] ;  /* 0x0000df00ff017b82 */ /* 0x000fe20000000800 */
[----:B------:R-:W-:Y:S05]  /*0010*/  EXIT ;  /* 0x000000000000794d */ /* 0x000fea0003800000 */
.L_x_17:
        /* <DEDUP_REMOVED lines=14> */
.L_x_19:


//--------------------- .nv.global.init           --------------------------
	.section	.nv.global.init,"aw",@progbits
.nv.global.init:
	.type		$str$3,@object
	.size		$str$3,($str - $str$3)
$str$3:
        /*0000*/ 	.byte	0x46, 0x6f, 0x75, 0x6e, 0x64, 0x20, 0x72, 0x65, 0x74, 0x61, 0x64, 0x64, 0x72, 0x20, 0x61, 0x74
        /*0010*/ 	.byte	0x3a, 0x09, 0x25, 0x70, 0x0a, 0x00
	.type		$str,@object
	.size		$str,($str$1 - $str)
$str:
        /*0016*/ 	.byte	0x53, 0x74, 0x61, 0x63, 0x6b, 0x20, 0x62, 0x61, 0x73, 0x65, 0x20, 0x61, 0x64, 0x64, 0x72, 0x65
        /*0026*/ 	.byte	0x73, 0x73, 0x3a, 0x09, 0x25, 0x70, 0x0a, 0x00
	.type		$str$1,@object
	.size		$str$1,($str$2 - $str$1)
$str$1:
        /*002e*/ 	.byte	0x4c, 0x69, 0x62, 0x63, 0x75, 0x64, 0x61, 0x20, 0x62, 0x61, 0x73, 0x65, 0x20, 0x61, 0x64, 0x64
        /*003e*/ 	.byte	0x72, 0x65, 0x73, 0x73, 0x3a, 0x09, 0x25, 0x70, 0x0a, 0x00
	.type		$str$2,@object
	.size		$str$2,($str$4 - $str$2)
$str$2:
        /*0048*/ 	.byte	0x52, 0x65, 0x74, 0x61, 0x64, 0x64, 0x72, 0x20, 0x74, 0x6f, 0x20, 0x62, 0x65, 0x20, 0x73, 0x63
        /*0058*/ 	.byte	0x61, 0x6e, 0x6e, 0x65, 0x64, 0x3a, 0x09, 0x25, 0x70, 0x0a, 0x00
	.type		$str$4,@object
	.size		$str$4,(.L_4 - $str$4)
$str$4:
        /*0063*/ 	.byte	0x4f, 0x76, 0x65, 0x72, 0x77, 0x72, 0x69, 0x74, 0x65, 0x20, 0x74, 0x68, 0x65, 0x20, 0x72, 0x65
        /*0073*/ 	.byte	0x74, 0x75, 0x72, 0x6e, 0x20, 0x61, 0x64, 0x64, 0x72, 0x65, 0x73, 0x73, 0x20, 0x77, 0x69, 0x74
        /*0083*/ 	.byte	0x68, 0x20, 0x65, 0x78, 0x69, 0x74, 0x28, 0x29, 0x20, 0x66, 0x75, 0x6e, 0x63, 0x74, 0x69, 0x6f
        /*0093*/ 	.byte	0x6e, 0x2e, 0x20, 0x0a, 0x00
.L_4:


//--------------------- .nv.shared.reserved.0     --------------------------
	.section	.nv.shared.reserved.0,"aw",@nobits
	.weak		__nv_reservedSMEM_offset_0_alias
	.size		__nv_reservedSMEM_offset_0_alias, 0, 64
	.other		__nv_reservedSMEM_offset_0_alias,@"STO_CUDA_RESERVED_SHARED STV_DEFAULT"
__nv_reservedSMEM_offset_0_alias:
	.zero		0
	.zero		64


//--------------------- .nv.constant0._Z13attack_kernelPm --------------------------
	.section	.nv.constant0._Z13attack_kernelPm,"a",@progbits
	.sectionflags	@""
	.align	4
.nv.constant0._Z13attack_kernelPm:
	.zero		904


//--------------------- .nv.constant0._Z6kernelv  --------------------------
	.section	.nv.constant0._Z6kernelv,"a",@progbits
	.sectionflags	@""
	.align	4
.nv.constant0._Z6kernelv:
	.zero		896


//--------------------- SYMBOLS --------------------------

	.type		.nv.reservedSmem.offset0,@object
	.size		.nv.reservedSmem.offset0,0x4
	.type		vprintf,@function
